//
// Generated by NVIDIA NVVM Compiler
//
// Compiler Build ID: CL-36424714
// Cuda compilation tools, release 13.0, V13.0.88
// Based on NVVM 20.0.0
//

.version 9.0
.target sm_100
.address_size 64

	// .globl	_Z22removeOverlappingPathsPiS_S_S_i

.visible .entry _Z22removeOverlappingPathsPiS_S_S_i(
	.param .u64 .ptr .align 1 _Z22removeOverlappingPathsPiS_S_S_i_param_0,
	.param .u64 .ptr .align 1 _Z22removeOverlappingPathsPiS_S_S_i_param_1,
	.param .u64 .ptr .align 1 _Z22removeOverlappingPathsPiS_S_S_i_param_2,
	.param .u64 .ptr .align 1 _Z22removeOverlappingPathsPiS_S_S_i_param_3,
	.param .u32 _Z22removeOverlappingPathsPiS_S_S_i_param_4
)
{
	.reg .pred 	%p<6>;
	.reg .b32 	%r<13>;
	.reg .b64 	%rd<21>;

	ld.param.u64 	%rd5, [_Z22removeOverlappingPathsPiS_S_S_i_param_0];
	ld.param.u64 	%rd4, [_Z22removeOverlappingPathsPiS_S_S_i_param_1];
	ld.param.u64 	%rd6, [_Z22removeOverlappingPathsPiS_S_S_i_param_2];
	ld.param.u64 	%rd7, [_Z22removeOverlappingPathsPiS_S_S_i_param_3];
	ld.param.u32 	%r6, [_Z22removeOverlappingPathsPiS_S_S_i_param_4];
	cvta.to.global.u64 	%rd1, %rd6;
	cvta.to.global.u64 	%rd2, %rd7;
	cvta.to.global.u64 	%rd3, %rd5;
	mov.u32 	%r7, %ntid.x;
	mov.u32 	%r8, %ctaid.x;
	mov.u32 	%r9, %tid.x;
	mad.lo.s32 	%r1, %r7, %r8, %r9;
	setp.ge.s32 	%p1, %r1, %r6;
	@%p1 bra 	$L__BB0_5;
	mul.wide.s32 	%rd8, %r1, 4;
	add.s64 	%rd9, %rd3, %rd8;
	ld.global.u32 	%r2, [%rd9];
	setp.eq.s32 	%p2, %r2, -1;
	@%p2 bra 	$L__BB0_5;
	cvta.to.global.u64 	%rd10, %rd4;
	add.s64 	%rd12, %rd10, %rd8;
	ld.global.u32 	%r10, [%rd12];
	setp.ne.s32 	%p3, %r10, -1;
	@%p3 bra 	$L__BB0_5;
	mul.wide.s32 	%rd13, %r2, 4;
	add.s64 	%rd14, %rd2, %rd13;
	st.global.u32 	[%rd14], %r1;
	add.s64 	%rd15, %rd1, %rd13;
	ld.global.u32 	%r12, [%rd15];
	setp.eq.s32 	%p4, %r12, -1;
	@%p4 bra 	$L__BB0_5;
$L__BB0_4:
	mul.wide.s32 	%rd16, %r12, 4;
	add.s64 	%rd17, %rd3, %rd16;
	ld.global.u32 	%r11, [%rd17];
	mul.wide.s32 	%rd18, %r11, 4;
	add.s64 	%rd19, %rd2, %rd18;
	st.global.u32 	[%rd19], %r12;
	add.s64 	%rd20, %rd1, %rd18;
	ld.global.u32 	%r12, [%rd20];
	setp.ne.s32 	%p5, %r12, -1;
	@%p5 bra 	$L__BB0_4;
$L__BB0_5:
	ret;

}
	// .globl	_Z16alternatingPathsPiS_S_i
.visible .entry _Z16alternatingPathsPiS_S_i(
	.param .u64 .ptr .align 1 _Z16alternatingPathsPiS_S_i_param_0,
	.param .u64 .ptr .align 1 _Z16alternatingPathsPiS_S_i_param_1,
	.param .u64 .ptr .align 1 _Z16alternatingPathsPiS_S_i_param_2,
	.param .u32 _Z16alternatingPathsPiS_S_i_param_3
)
{
	.reg .pred 	%p<6>;
	.reg .b32 	%r<13>;
	.reg .b64 	%rd<18>;

	ld.param.u64 	%rd5, [_Z16alternatingPathsPiS_S_i_param_0];
	ld.param.u64 	%rd6, [_Z16alternatingPathsPiS_S_i_param_1];
	ld.param.u64 	%rd7, [_Z16alternatingPathsPiS_S_i_param_2];
	ld.param.u32 	%r6, [_Z16alternatingPathsPiS_S_i_param_3];
	cvta.to.global.u64 	%rd1, %rd5;
	cvta.to.global.u64 	%rd2, %rd6;
	cvta.to.global.u64 	%rd3, %rd7;
	mov.u32 	%r7, %ctaid.x;
	mov.u32 	%r8, %ntid.x;
	mov.u32 	%r9, %tid.x;
	mad.lo.s32 	%r1, %r7, %r8, %r9;
	setp.ge.s32 	%p1, %r1, %r6;
	@%p1 bra 	$L__BB1_5;
	mul.wide.s32 	%rd8, %r1, 4;
	add.s64 	%rd9, %rd3, %rd8;
	ld.global.u32 	%r2, [%rd9];
	setp.eq.s32 	%p2, %r2, -1;
	@%p2 bra 	$L__BB1_5;
	add.s64 	%rd4, %rd2, %rd8;
	ld.global.u32 	%r10, [%rd4];
	setp.ne.s32 	%p3, %r10, -1;
	@%p3 bra 	$L__BB1_5;
	mul.wide.s32 	%rd11, %r2, 4;
	add.s64 	%rd12, %rd1, %rd11;
	ld.global.u32 	%r12, [%rd12];
	st.global.u32 	[%rd12], %r1;
	st.global.u32 	[%rd4], %r2;
	setp.eq.s32 	%p4, %r12, -1;
	@%p4 bra 	$L__BB1_5;
$L__BB1_4:
	mul.wide.s32 	%rd13, %r12, 4;
	add.s64 	%rd14, %rd3, %rd13;
	ld.global.u32 	%r11, [%rd14];
	mul.wide.s32 	%rd15, %r11, 4;
	add.s64 	%rd16, %rd1, %rd15;
	ld.global.u32 	%r5, [%rd16];
	st.global.u32 	[%rd16], %r12;
	add.s64 	%rd17, %rd2, %rd13;
	st.global.u32 	[%rd17], %r11;
	setp.ne.s32 	%p5, %r5, -1;
	mov.u32 	%r12, %r5;
	@%p5 bra 	$L__BB1_4;
$L__BB1_5:
	ret;

}


// ===== COMPILED SASS (sm_100) =====

	.target	sm_100

	.elftype	@"ET_EXEC"


//--------------------- .note.nv.tkinfo           --------------------------
	.section	.note.nv.tkinfo,"",@"SHT_NOTE"
	.sectionflags	@"SHF_NOTE_NV_TKINFO"
	.tkinfo
        /*0018*/ 	.word	0x00000002
        /*0030*/ 	.string	""
        /*0030*/ 	.string	"ptxas"
        /*0030*/ 	.string	"Cuda compilation tools, release 13.0, V13.0.88"
        /*0030*/ 	.string	"Build cuda_13.0.r13.0/compiler.36424714_0"
        /*0030*/ 	.string	"-arch sm_100 -m 64 "



//--------------------- .note.nv.cuinfo           --------------------------
	.section	.note.nv.cuinfo,"",@"SHT_NOTE"
	.sectionflags	@"SHF_NOTE_NV_CUINFO"
        /*0018*/ 	.short	0x0002
        /*001a*/ 	.short	0x0064
        /*001c*/ 	.short	0x0082
	.zero		2


//--------------------- .nv.info                  --------------------------
	.section	.nv.info,"",@"SHT_CUDA_INFO"
	.align	4


	//----- nvinfo : EIATTR_REGCOUNT
	.align		4
        /*0000*/ 	.byte	0x04, 0x2f
        /*0002*/ 	.short	(.L_1 - .L_0)
	.align		4
.L_0:
        /*0004*/ 	.word	index@(_Z22removeOverlappingPathsPiS_S_S_i)
        /*0008*/ 	.word	0x00000012


	//----- nvinfo : EIATTR_FRAME_SIZE
	.align		4
.L_1:
        /*000c*/ 	.byte	0x04, 0x11
        /*000e*/ 	.short	(.L_3 - .L_2)
	.align		4
.L_2:
        /*0010*/ 	.word	index@(_Z22removeOverlappingPathsPiS_S_S_i)
        /*0014*/ 	.word	0x00000000


	//----- nvinfo : EIATTR_REGCOUNT
	.align		4
.L_3:
        /*0018*/ 	.byte	0x04, 0x2f
        /*001a*/ 	.short	(.L_5 - .L_4)
	.align		4
.L_4:
        /*001c*/ 	.word	index@(_Z16alternatingPathsPiS_S_i)
        /*0020*/ 	.word	0x00000012


	//----- nvinfo : EIATTR_FRAME_SIZE
	.align		4
.L_5:
        /*0024*/ 	.byte	0x04, 0x11
        /*0026*/ 	.short	(.L_7 - .L_6)
	.align		4
.L_6:
        /*0028*/ 	.word	index@(_Z16alternatingPathsPiS_S_i)
        /*002c*/ 	.word	0x00000000


	//----- nvinfo : EIATTR_MIN_STACK_SIZE
	.align		4
.L_7:
        /*0030*/ 	.byte	0x04, 0x12
        /*0032*/ 	.short	(.L_9 - .L_8)
	.align		4
.L_8:
        /*0034*/ 	.word	index@(_Z16alternatingPathsPiS_S_i)
        /*0038*/ 	.word	0x00000000


	//----- nvinfo : EIATTR_MIN_STACK_SIZE
	.align		4
.L_9:
        /*003c*/ 	.byte	0x04, 0x12
        /*003e*/ 	.short	(.L_11 - .L_10)
	.align		4
.L_10:
        /*0040*/ 	.word	index@(_Z22removeOverlappingPathsPiS_S_S_i)
        /*0044*/ 	.word	0x00000000
.L_11:


//--------------------- .nv.compat                --------------------------
	.section	.nv.compat,"",@"SHT_CUDA_COMPAT_INFO"
	.align	4
        /*0000*/ 	.byte	0x02, 0x09, 0x00, 0x00, 0x02, 0x02, 0x01, 0x00, 0x02, 0x05, 0x05, 0x00, 0x03, 0x07, 0x01, 0x01
        /*0010*/ 	.byte	0x02, 0x03, 0x00, 0x00, 0x02, 0x06, 0x01, 0x00, 0x04, 0x0b, 0x08, 0x00, 0x09, 0x00, 0x00, 0x00
        /*0020*/ 	.byte	0x00, 0x00, 0x00, 0x00


//--------------------- .nv.info._Z16alternatingPathsPiS_S_i --------------------------
	.section	.nv.info._Z16alternatingPathsPiS_S_i,"",@"SHT_CUDA_INFO"
	.sectionflags	@""
	.align	4


	//----- nvinfo : EIATTR_CUDA_API_VERSION
	.align		4
        /*0000*/ 	.byte	0x04, 0x37
        /*0002*/ 	.short	(.L_13 - .L_12)
.L_12:
        /*0004*/ 	.word	0x00000082


	//----- nvinfo : EIATTR_KPARAM_INFO
	.align		4
.L_13:
        /*0008*/ 	.byte	0x04, 0x17
        /*000a*/ 	.short	(.L_15 - .L_14)
.L_14:
        /*000c*/ 	.word	0x00000000
        /*0010*/ 	.short	0x0003
        /*0012*/ 	.short	0x0018
        /*0014*/ 	.byte	0x00, 0xf0, 0x11, 0x00


	//----- nvinfo : EIATTR_KPARAM_INFO
	.align		4
.L_15:
        /*0018*/ 	.byte	0x04, 0x17
        /*001a*/ 	.short	(.L_17 - .L_16)
.L_16:
        /*001c*/ 	.word	0x00000000
        /*0020*/ 	.short	0x0002
        /*0022*/ 	.short	0x0010
        /*0024*/ 	.byte	0x00, 0xf5, 0x21, 0x00


	//----- nvinfo : EIATTR_KPARAM_INFO
	.align		4
.L_17:
        /*0028*/ 	.byte	0x04, 0x17
        /*002a*/ 	.short	(.L_19 - .L_18)
.L_18:
        /*002c*/ 	.word	0x00000000
        /*0030*/ 	.short	0x0001
        /*0032*/ 	.short	0x0008
        /*0034*/ 	.byte	0x00, 0xf5, 0x21, 0x00


	//----- nvinfo : EIATTR_KPARAM_INFO
	.align		4
.L_19:
        /*0038*/ 	.byte	0x04, 0x17
        /*003a*/ 	.short	(.L_21 - .L_20)
.L_20:
        /*003c*/ 	.word	0x00000000
        /*0040*/ 	.short	0x0000
        /*0042*/ 	.short	0x0000
        /*0044*/ 	.byte	0x00, 0xf5, 0x21, 0x00


	//----- nvinfo : EIATTR_SPARSE_MMA_MASK
	.align		4
.L_21:
        /*0048*/ 	.byte	0x03, 0x50
        /*004a*/ 	.short	0x0000


	//----- nvinfo : EIATTR_MAXREG_COUNT
	.align		4
        /*004c*/ 	.byte	0x03, 0x1b
        /*004e*/ 	.short	0x00ff


	//----- nvinfo : EIATTR_MERCURY_ISA_VERSION
	.align		4
        /*0050*/ 	.byte	0x03, 0x5f
        /*0052*/ 	.short	0x0101


	//----- nvinfo : EIATTR_VRC_CTA_INIT_COUNT
	.align		4
        /*0054*/ 	.byte	0x02, 0x4a
	.zero		1
	.zero		1


	//----- nvinfo : EIATTR_EXIT_INSTR_OFFSETS
	.align		4
        /*0058*/ 	.byte	0x04, 0x1c
        /*005a*/ 	.short	(.L_23 - .L_22)


	//   ....[0]....
.L_22:
        /*005c*/ 	.word	0x00000070


	//   ....[1]....
        /*0060*/ 	.word	0x000000d0


	//   ....[2]....
        /*0064*/ 	.word	0x00000120


	//   ....[3]....
        /*0068*/ 	.word	0x00000190


	//   ....[4]....
        /*006c*/ 	.word	0x00000240


	//----- nvinfo : EIATTR_CRS_STACK_SIZE
	.align		4
.L_23:
        /*0070*/ 	.byte	0x04, 0x1e
        /*0072*/ 	.short	(.L_25 - .L_24)
.L_24:
        /*0074*/ 	.word	0x00000000


	//----- nvinfo : EIATTR_CBANK_PARAM_SIZE
	.align		4
.L_25:
        /*0078*/ 	.byte	0x03, 0x19
        /*007a*/ 	.short	0x001c


	//----- nvinfo : EIATTR_PARAM_CBANK
	.align		4
        /*007c*/ 	.byte	0x04, 0x0a
        /*007e*/ 	.short	(.L_27 - .L_26)
	.align		4
.L_26:
        /*0080*/ 	.word	index@(.nv.constant0._Z16alternatingPathsPiS_S_i)
        /*0084*/ 	.short	0x0380
        /*0086*/ 	.short	0x001c


	//----- nvinfo : EIATTR_SW_WAR
	.align		4
.L_27:
        /*0088*/ 	.byte	0x04, 0x36
        /*008a*/ 	.short	(.L_29 - .L_28)
.L_28:
        /*008c*/ 	.word	0x00000008
.L_29:


//--------------------- .nv.info._Z22removeOverlappingPathsPiS_S_S_i --------------------------
	.section	.nv.info._Z22removeOverlappingPathsPiS_S_S_i,"",@"SHT_CUDA_INFO"
	.sectionflags	@""
	.align	4


	//----- nvinfo : EIATTR_CUDA_API_VERSION
	.align		4
        /*0000*/ 	.byte	0x04, 0x37
        /*0002*/ 	.short	(.L_31 - .L_30)
.L_30:
        /*0004*/ 	.word	0x00000082


	//----- nvinfo : EIATTR_KPARAM_INFO
	.align		4
.L_31:
        /*0008*/ 	.byte	0x04, 0x17
        /*000a*/ 	.short	(.L_33 - .L_32)
.L_32:
        /*000c*/ 	.word	0x00000000
        /*0010*/ 	.short	0x0004
        /*0012*/ 	.short	0x0020
        /*0014*/ 	.byte	0x00, 0xf0, 0x11, 0x00


	//----- nvinfo : EIATTR_KPARAM_INFO
	.align		4
.L_33:
        /*0018*/ 	.byte	0x04, 0x17
        /*001a*/ 	.short	(.L_35 - .L_34)
.L_34:
        /*001c*/ 	.word	0x00000000
        /*0020*/ 	.short	0x0003
        /*0022*/ 	.short	0x0018
        /*0024*/ 	.byte	0x00, 0xf5, 0x21, 0x00


	//----- nvinfo : EIATTR_KPARAM_INFO
	.align		4
.L_35:
        /*0028*/ 	.byte	0x04, 0x17
        /*002a*/ 	.short	(.L_37 - .L_36)
.L_36:
        /*002c*/ 	.word	0x00000000
        /*0030*/ 	.short	0x0002
        /*0032*/ 	.short	0x0010
        /*0034*/ 	.byte	0x00, 0xf5, 0x21, 0x00


	//----- nvinfo : EIATTR_KPARAM_INFO
	.align		4
.L_37:
        /*0038*/ 	.byte	0x04, 0x17
        /*003a*/ 	.short	(.L_39 - .L_38)
.L_38:
        /*003c*/ 	.word	0x00000000
        /*0040*/ 	.short	0x0001
        /*0042*/ 	.short	0x0008
        /*0044*/ 	.byte	0x00, 0xf5, 0x21, 0x00


	//----- nvinfo : EIATTR_KPARAM_INFO
	.align		4
.L_39:
        /*0048*/ 	.byte	0x04, 0x17
        /*004a*/ 	.short	(.L_41 - .L_40)
.L_40:
        /*004c*/ 	.word	0x00000000
        /*0050*/ 	.short	0x0000
        /*0052*/ 	.short	0x0000
        /*0054*/ 	.byte	0x00, 0xf5, 0x21, 0x00


	//----- nvinfo : EIATTR_SPARSE_MMA_MASK
	.align		4
.L_41:
        /*0058*/ 	.byte	0x03, 0x50
        /*005a*/ 	.short	0x0000


	//----- nvinfo : EIATTR_MAXREG_COUNT
	.align		4
        /*005c*/ 	.byte	0x03, 0x1b
        /*005e*/ 	.short	0x00ff


	//----- nvinfo : EIATTR_MERCURY_ISA_VERSION
	.align		4
        /*0060*/ 	.byte	0x03, 0x5f
        /*0062*/ 	.short	0x0101


	//----- nvinfo : EIATTR_VRC_CTA_INIT_COUNT
	.align		4
        /*0064*/ 	.byte	0x02, 0x4a
	.zero		1
	.zero		1


	//----- nvinfo : EIATTR_EXIT_INSTR_OFFSETS
	.align		4
        /*0068*/ 	.byte	0x04, 0x1c
        /*006a*/ 	.short	(.L_43 - .L_42)


	//   ....[0]....
.L_42:
        /*006c*/ 	.word	0x00000070


	//   ....[1]....
        /*0070*/ 	.word	0x000000d0


	//   ....[2]....
        /*0074*/ 	.word	0x00000120


	//   ....[3]....
        /*0078*/ 	.word	0x000001a0


	//   ....[4]....
        /*007c*/ 	.word	0x00000240


	//----- nvinfo : EIATTR_CRS_STACK_SIZE
	.align		4
.L_43:
        /*0080*/ 	.byte	0x04, 0x1e
        /*0082*/ 	.short	(.L_45 - .L_44)
.L_44:
        /*0084*/ 	.word	0x00000000


	//----- nvinfo : EIATTR_CBANK_PARAM_SIZE
	.align		4
.L_45:
        /*0088*/ 	.byte	0x03, 0x19
        /*008a*/ 	.short	0x0024


	//----- nvinfo : EIATTR_PARAM_CBANK
	.align		4
        /*008c*/ 	.byte	0x04, 0x0a
        /*008e*/ 	.short	(.L_47 - .L_46)
	.align		4
.L_46:
        /*0090*/ 	.word	index@(.nv.constant0._Z22removeOverlappingPathsPiS_S_S_i)
        /*0094*/ 	.short	0x0380
        /*0096*/ 	.short	0x0024


	//----- nvinfo : EIATTR_SW_WAR
	.align		4
.L_47:
        /*0098*/ 	.byte	0x04, 0x36
        /*009a*/ 	.short	(.L_49 - .L_48)
.L_48:
        /*009c*/ 	.word	0x00000008
.L_49:


//--------------------- .nv.callgraph             --------------------------
	.section	.nv.callgraph,"",@"SHT_CUDA_CALLGRAPH"
	.align	4
	.sectionentsize	8
	.align		4
        /*0000*/ 	.word	0x00000000
	.align		4
        /*0004*/ 	.word	0xffffffff
	.align		4
        /*0008*/ 	.word	0x00000000
	.align		4
        /*000c*/ 	.word	0xfffffffe
	.align		4
        /*0010*/ 	.word	0x00000000
	.align		4
        /*0014*/ 	.word	0xfffffffd
	.align		4
        /*0018*/ 	.word	0x00000000
	.align		4
        /*001c*/ 	.word	0xfffffffc


//--------------------- .text._Z16alternatingPathsPiS_S_i --------------------------
	.section	.text._Z16alternatingPathsPiS_S_i,"ax",@progbits
	.align	128
        .global         _Z16alternatingPathsPiS_S_i
        .type           _Z16alternatingPathsPiS_S_i,@function
        .size           _Z16alternatingPathsPiS_S_i,(.L_x_4 - _Z16alternatingPathsPiS_S_i)
        .other          _Z16alternatingPathsPiS_S_i,@"STO_CUDA_ENTRY STV_DEFAULT"
_Z16alternatingPathsPiS_S_i:
.text._Z16alternatingPathsPiS_S_i:
[----:B------:R-:W-:Y:S01]  /*0000*/  LDC R1, c[0x0][0x37c] ;  /* 0x0000df00ff017b82 */ /* 0x000fe20000000800 */
[----:B------:R-:W0:Y:S07]  /*0010*/  S2R R0, SR_TID.X ;  /* 0x0000000000007919 */ /* 0x000e2e0000002100 */
[----:B------:R-:W0:Y:S01]  /*0020*/  S2UR UR4, SR_CTAID.X ;  /* 0x00000000000479c3 */ /* 0x000e220000002500 */
[----:B------:R-:W1:Y:S07]  /*0030*/  LDCU UR5, c[0x0][0x398] ;  /* 0x00007300ff0577ac */ /* 0x000e6e0008000800 */
[----:B------:R-:W0:Y:S02]  /*0040*/  LDC R11, c[0x0][0x360] ;  /* 0x0000d800ff0b7b82 */ /* 0x000e240000000800 */
[----:B0-----:R-:W-:-:S05]  /*0050*/  IMAD R11, R11, UR4, R0 ;  /* 0x000000040b0b7c24 */ /* 0x001fca000f8e0200 */
[----:B-1----:R-:W-:-:S13]  /*0060*/  ISETP.GE.AND P0, PT, R11, UR5, PT ;  /* 0x000000050b007c0c */ /* 0x002fda000bf06270 */
[----:B------:R-:W-:Y:S05]  /*0070*/  @P0 EXIT ;  /* 0x000000000000094d */ /* 0x000fea0003800000 */
[----:B------:R-:W0:Y:S01]  /*0080*/  LDC.64 R2, c[0x0][0x390] ;  /* 0x0000e400ff027b82 */ /* 0x000e220000000a00 */
[----:B------:R-:W1:Y:S01]  /*0090*/  LDCU.64 UR4, c[0x0][0x358] ;  /* 0x00006b00ff0477ac */ /* 0x000e620008000a00 */
[----:B0-----:R-:W-:-:S05]  /*00a0*/  IMAD.WIDE R4, R11, 0x4, R2 ;  /* 0x000000040b047825 */ /* 0x001fca00078e0202 */
[----:B-1----:R-:W2:Y:S02]  /*00b0*/  LDG.E R15, desc[UR4][R4.64] ;  /* 0x00000004040f7981 */ /* 0x002ea4000c1e1900 */
[----:B--2---:R-:W-:-:S13]  /*00c0*/  ISETP.NE.AND P0, PT, R15, -0x1, PT ;  /* 0xffffffff0f00780c */ /* 0x004fda0003f05270 */
[----:B------:R-:W-:Y:S05]  /*00d0*/  @!P0 EXIT ;  /* 0x000000000000894d */ /* 0x000fea0003800000 */
[----:B------:R-:W0:Y:S02]  /*00e0*/  LDC.64 R4, c[0x0][0x388] ;  /* 0x0000e200ff047b82 */ /* 0x000e240000000a00 */
[----:B0-----:R-:W-:-:S05]  /*00f0*/  IMAD.WIDE R6, R11, 0x4, R4 ;  /* 0x000000040b067825 */ /* 0x001fca00078e0204 */
[----:B------:R-:W2:Y:S02]  /*0100*/  LDG.E R0, desc[UR4][R6.64] ;  /* 0x0000000406007981 */ /* 0x000ea4000c1e1900 */
[----:B--2---:R-:W-:-:S13]  /*0110*/  ISETP.NE.AND P0, PT, R0, -0x1, PT ;  /* 0xffffffff0000780c */ /* 0x004fda0003f05270 */
[----:B------:R-:W-:Y:S05]  /*0120*/  @P0 EXIT ;  /* 0x000000000000094d */ /* 0x000fea0003800000 */
[----:B------:R-:W0:Y:S02]  /*0130*/  LDC.64 R12, c[0x0][0x380] ;  /* 0x0000e000ff0c7b82 */ /* 0x000e240000000a00 */
[----:B0-----:R-:W-:-:S05]  /*0140*/  IMAD.WIDE R8, R15, 0x4, R12 ;  /* 0x000000040f087825 */ /* 0x001fca00078e020c */
[----:B------:R-:W2:Y:S04]  /*0150*/  LDG.E R0, desc[UR4][R8.64] ;  /* 0x0000000408007981 */ /* 0x000ea8000c1e1900 */
[----:B------:R0:W-:Y:S04]  /*0160*/  STG.E desc[UR4][R8.64], R11 ;  /* 0x0000000b08007986 */ /* 0x0001e8000c101904 */
[----:B------:R0:W-:Y:S01]  /*0170*/  STG.E desc[UR4][R6.64], R15 ;  /* 0x0000000f06007986 */ /* 0x0001e2000c101904 */
[----:B--2---:R-:W-:-:S13]  /*0180*/  ISETP.NE.AND P0, PT, R0, -0x1, PT ;  /* 0xffffffff0000780c */ /* 0x004fda0003f05270 */
[----:B0-----:R-:W-:Y:S05]  /*0190*/  @!P0 EXIT ;  /* 0x000000000000894d */ /* 0x001fea0003800000 */
.L_x_0:
[----:B------:R-:W-:-:S06]  /*01a0*/  IMAD.WIDE R6, R0, 0x4, R2 ;  /* 0x0000000400067825 */ /* 0x000fcc00078e0202 */
[----:B------:R-:W2:Y:S01]  /*01b0*/  LDG.E R7, desc[UR4][R6.64] ;  /* 0x0000000406077981 */ /* 0x000ea2000c1e1900 */
[----:B------:R-:W-:-:S04]  /*01c0*/  IMAD.WIDE R10, R0, 0x4, R4 ;  /* 0x00000004000a7825 */ /* 0x000fc800078e0204 */
[----:B--2---:R-:W-:-:S05]  /*01d0*/  IMAD.WIDE R8, R7, 0x4, R12 ;  /* 0x0000000407087825 */ /* 0x004fca00078e020c */
[----:B------:R-:W2:Y:S04]  /*01e0*/  LDG.E R14, desc[UR4][R8.64] ;  /* 0x00000004080e7981 */ /* 0x000ea8000c1e1900 */
[----:B------:R0:W-:Y:S04]  /*01f0*/  STG.E desc[UR4][R8.64], R0 ;  /* 0x0000000008007986 */ /* 0x0001e8000c101904 */
[----:B------:R1:W-:Y:S01]  /*0200*/  STG.E desc[UR4][R10.64], R7 ;  /* 0x000000070a007986 */ /* 0x0003e2000c101904 */
[----:B--2---:R-:W-:Y:S02]  /*0210*/  ISETP.NE.AND P0, PT, R14, -0x1, PT ;  /* 0xffffffff0e00780c */ /* 0x004fe40003f05270 */
[----:B0-----:R-:W-:-:S11]  /*0220*/  MOV R0, R14 ;  /* 0x0000000e00007202 */ /* 0x001fd60000000f00 */
[----:B-1----:R-:W-:Y:S05]  /*0230*/  @P0 BRA `(.L_x_0) ;  /* 0xfffffffc00d80947 */ /* 0x002fea000383ffff */
[----:B------:R-:W-:Y:S05]  /*0240*/  EXIT ;  /* 0x000000000000794d */ /* 0x000fea0003800000 */
.L_x_1:
[----:B------:R-:W-:-:S00]  /*0250*/  BRA `(.L_x_1) ;  /* 0xfffffffc00fc7947 */ /* 0x000fc0000383ffff */
[----:B------:R-:W-:-:S00]  /*0260*/  NOP ;  /* 0x0000000000007918 */ /* 0x000fc00000000000 */
        /* <DEDUP_REMOVED lines=9> */
.L_x_4:


//--------------------- .text._Z22removeOverlappingPathsPiS_S_S_i --------------------------
	.section	.text._Z22removeOverlappingPathsPiS_S_S_i,"ax",@progbits
	.align	128
        .global         _Z22removeOverlappingPathsPiS_S_S_i
        .type           _Z22removeOverlappingPathsPiS_S_S_i,@function
        .size           _Z22removeOverlappingPathsPiS_S_S_i,(.L_x_5 - _Z22removeOverlappingPathsPiS_S_S_i)
        .other          _Z22removeOverlappingPathsPiS_S_S_i,@"STO_CUDA_ENTRY STV_DEFAULT"
_Z22removeOverlappingPathsPiS_S_S_i:
.text._Z22removeOverlappingPathsPiS_S_S_i:
[----:B------:R-:W-:Y:S01]  /*0000*/  LDC R1, c[0x0][0x37c] ;  /* 0x0000df00ff017b82 */ /* 0x000fe20000000800 */
[----:B------:R-:W0:Y:S01]  /*0010*/  S2R R9, SR_CTAID.X ;  /* 0x0000000000097919 */ /* 0x000e220000002500 */
[----:B------:R-:W0:Y:S01]  /*0020*/  LDCU UR4, c[0x0][0x360] ;  /* 0x00006c00ff0477ac */ /* 0x000e220008000800 */
[----:B------:R-:W0:Y:S01]  /*0030*/  S2R R0, SR_TID.X ;  /* 0x0000000000007919 */ /* 0x000e220000002100 */
[----:B------:R-:W1:Y:S01]  /*0040*/  LDCU UR5, c[0x0][0x3a0] ;  /* 0x00007400ff0577ac */ /* 0x000e620008000800 */
        /* <DEDUP_REMOVED lines=10> */
[----:B0-----:R-:W-:-:S06]  /*00f0*/  IMAD.WIDE R4, R9, 0x4, R4 ;  /* 0x0000000409047825 */ /* 0x001fcc00078e0204 */
[----:B------:R-:W2:Y:S02]  /*0100*/  LDG.E R4, desc[UR4][R4.64] ;  /* 0x0000000404047981 */ /* 0x000ea4000c1e1900 */
[----:B--2---:R-:W-:-:S13]  /*0110*/  ISETP.NE.AND P0, PT, R4, -0x1, PT ;  /* 0xffffffff0400780c */ /* 0x004fda0003f05270 */
[----:B------:R-:W-:Y:S05]  /*0120*/  @P0 EXIT ;  /* 0x000000000000094d */ /* 0x000fea0003800000 */
[----:B------:R-:W0:Y:S08]  /*0130*/  LDC.64 R10, c[0x0][0x398] ;  /* 0x0000e600ff0a7b82 */ /* 0x000e300000000a00 */
[----:B------:R-:W1:Y:S01]  /*0140*/  LDC.64 R12, c[0x0][0x390] ;  /* 0x0000e400ff0c7b82 */ /* 0x000e620000000a00 */
[----:B0-----:R-:W-:-:S05]  /*0150*/  IMAD.WIDE R4, R7, 0x4, R10 ;  /* 0x0000000407047825 */ /* 0x001fca00078e020a */
[----:B------:R0:W-:Y:S01]  /*0160*/  STG.E desc[UR4][R4.64], R9 ;  /* 0x0000000904007986 */ /* 0x0001e2000c101904 */
[----:B-1----:R-:W-:-:S06]  /*0170*/  IMAD.WIDE R6, R7, 0x4, R12 ;  /* 0x0000000407067825 */ /* 0x002fcc00078e020c */
[----:B------:R-:W2:Y:S02]  /*0180*/  LDG.E R6, desc[UR4][R6.64] ;  /* 0x0000000406067981 */ /* 0x000ea4000c1e1900 */
[----:B--2---:R-:W-:-:S13]  /*0190*/  ISETP.NE.AND P0, PT, R6, -0x1, PT ;  /* 0xffffffff0600780c */ /* 0x004fda0003f05270 */
[----:B0-----:R-:W-:Y:S05]  /*01a0*/  @!P0 EXIT ;  /* 0x000000000000894d */ /* 0x001fea0003800000 */
[----:B------:R-:W-:-:S07]  /*01b0*/  MOV R15, R6 ;  /* 0x00000006000f7202 */ /* 0x000fce0000000f00 */
.L_x_2:
[----:B------:R-:W-:-:S06]  /*01c0*/  IMAD.WIDE R4, R15, 0x4, R2 ;  /* 0x000000040f047825 */ /* 0x000fcc00078e0202 */
[----:B------:R-:W2:Y:S02]  /*01d0*/  LDG.E R5, desc[UR4][R4.64] ;  /* 0x0000000404057981 */ /* 0x000ea4000c1e1900 */
[----:B--2---:R-:W-:-:S04]  /*01e0*/  IMAD.WIDE R6, R5, 0x4, R10 ;  /* 0x0000000405067825 */ /* 0x004fc800078e020a */
[----:B------:R-:W-:Y:S01]  /*01f0*/  IMAD.WIDE R8, R5, 0x4, R12 ;  /* 0x0000000405087825 */ /* 0x000fe200078e020c */
[----:B------:R0:W-:Y:S04]  /*0200*/  STG.E desc[UR4][R6.64], R15 ;  /* 0x0000000f06007986 */ /* 0x0001e8000c101904 */
[----:B0-----:R-:W2:Y:S02]  /*0210*/  LDG.E R15, desc[UR4][R8.64] ;  /* 0x00000004080f7981 */ /* 0x001ea4000c1e1900 */
[----:B--2---:R-:W-:-:S13]  /*0220*/  ISETP.NE.AND P0, PT, R15, -0x1, PT ;  /* 0xffffffff0f00780c */ /* 0x004fda0003f05270 */
[----:B------:R-:W-:Y:S05]  /*0230*/  @P0 BRA `(.L_x_2) ;  /* 0xfffffffc00e00947 */ /* 0x000fea000383ffff */
[----:B------:R-:W-:Y:S05]  /*0240*/  EXIT ;  /* 0x000000000000794d */ /* 0x000fea0003800000 */
.L_x_3:
        /* <DEDUP_REMOVED lines=11> */
.L_x_5:


//--------------------- .nv.shared.reserved.0     --------------------------
	.section	.nv.shared.reserved.0,"aw",@nobits
	.weak		__nv_reservedSMEM_offset_0_alias
	.size		__nv_reservedSMEM_offset_0_alias, 0, 64
	.other		__nv_reservedSMEM_offset_0_alias,@"STO_CUDA_RESERVED_SHARED STV_DEFAULT"
__nv_reservedSMEM_offset_0_alias:
	.zero		0
	.zero		64


//--------------------- .nv.constant0._Z16alternatingPathsPiS_S_i --------------------------
	.section	.nv.constant0._Z16alternatingPathsPiS_S_i,"a",@progbits
	.sectionflags	@""
	.align	4
.nv.constant0._Z16alternatingPathsPiS_S_i:
	.zero		924


//--------------------- .nv.constant0._Z22removeOverlappingPathsPiS_S_S_i --------------------------
	.section	.nv.constant0._Z22removeOverlappingPathsPiS_S_S_i,"a",@progbits
	.sectionflags	@""
	.align	4
.nv.constant0._Z22removeOverlappingPathsPiS_S_S_i:
	.zero		932


//--------------------- SYMBOLS --------------------------

	.type		.nv.reservedSmem.offset0,@object
	.size		.nv.reservedSmem.offset0,0x4
